//
// Generated by NVIDIA NVVM Compiler
//
// Compiler Build ID: CL-36424714
// Cuda compilation tools, release 13.0, V13.0.88
// Based on NVVM 20.0.0
//

.version 9.0
.target sm_100
.address_size 64

	// .globl	_Z12reverseArrayPiS_
// _ZZ17reverseArrayOptimPiS_E13shared_memory has been demoted

.visible .entry _Z12reverseArrayPiS_(
	.param .u64 .ptr .align 1 _Z12reverseArrayPiS__param_0,
	.param .u64 .ptr .align 1 _Z12reverseArrayPiS__param_1
)
{
	.reg .b32 	%r<12>;
	.reg .b64 	%rd<9>;

	ld.param.u64 	%rd1, [_Z12reverseArrayPiS__param_0];
	ld.param.u64 	%rd2, [_Z12reverseArrayPiS__param_1];
	cvta.to.global.u64 	%rd3, %rd2;
	cvta.to.global.u64 	%rd4, %rd1;
	mov.u32 	%r1, %ntid.x;
	mov.u32 	%r2, %ctaid.x;
	mov.u32 	%r3, %tid.x;
	mad.lo.s32 	%r4, %r1, %r2, %r3;
	mov.u32 	%r5, %nctaid.x;
	not.b32 	%r6, %r2;
	add.s32 	%r7, %r5, %r6;
	not.b32 	%r8, %r3;
	add.s32 	%r9, %r1, %r8;
	mad.lo.s32 	%r10, %r7, %r1, %r9;
	mul.wide.s32 	%rd5, %r4, 4;
	add.s64 	%rd6, %rd4, %rd5;
	ld.global.u32 	%r11, [%rd6];
	mul.wide.s32 	%rd7, %r10, 4;
	add.s64 	%rd8, %rd3, %rd7;
	st.global.u32 	[%rd8], %r11;
	ret;

}
	// .globl	_Z17reverseArrayOptimPiS_
.visible .entry _Z17reverseArrayOptimPiS_(
	.param .u64 .ptr .align 1 _Z17reverseArrayOptimPiS__param_0,
	.param .u64 .ptr .align 1 _Z17reverseArrayOptimPiS__param_1
)
{
	.reg .b32 	%r<18>;
	.reg .b64 	%rd<9>;
	// demoted variable
	.shared .align 4 .b8 _ZZ17reverseArrayOptimPiS_E13shared_memory[3072];
	ld.param.u64 	%rd1, [_Z17reverseArrayOptimPiS__param_0];
	ld.param.u64 	%rd2, [_Z17reverseArrayOptimPiS__param_1];
	cvta.to.global.u64 	%rd3, %rd2;
	cvta.to.global.u64 	%rd4, %rd1;
	mov.u32 	%r1, %ntid.x;
	mov.u32 	%r2, %ctaid.x;
	mov.u32 	%r3, %tid.x;
	mad.lo.s32 	%r4, %r1, %r2, %r3;
	mul.wide.s32 	%rd5, %r4, 4;
	add.s64 	%rd6, %rd4, %rd5;
	ld.global.u32 	%r5, [%rd6];
	not.b32 	%r6, %r3;
	add.s32 	%r7, %r1, %r6;
	shl.b32 	%r8, %r7, 2;
	mov.u32 	%r9, _ZZ17reverseArrayOptimPiS_E13shared_memory;
	add.s32 	%r10, %r9, %r8;
	st.shared.u32 	[%r10], %r5;
	bar.sync 	0;
	mov.u32 	%r11, %nctaid.x;
	not.b32 	%r12, %r2;
	add.s32 	%r13, %r11, %r12;
	mad.lo.s32 	%r14, %r13, %r1, %r3;
	shl.b32 	%r15, %r3, 2;
	add.s32 	%r16, %r9, %r15;
	ld.shared.u32 	%r17, [%r16];
	mul.wide.s32 	%rd7, %r14, 4;
	add.s64 	%rd8, %rd3, %rd7;
	st.global.u32 	[%rd8], %r17;
	ret;

}


// ===== COMPILED SASS (sm_100) =====

	.target	sm_100

	.elftype	@"ET_EXEC"


//--------------------- .note.nv.tkinfo           --------------------------
	.section	.note.nv.tkinfo,"",@"SHT_NOTE"
	.sectionflags	@"SHF_NOTE_NV_TKINFO"
	.tkinfo
        /*0018*/ 	.word	0x00000002
        /*0030*/ 	.string	""
        /*0030*/ 	.string	"ptxas"
        /*0030*/ 	.string	"Cuda compilation tools, release 13.0, V13.0.88"
        /*0030*/ 	.string	"Build cuda_13.0.r13.0/compiler.36424714_0"
        /*0030*/ 	.string	"-arch sm_100 -m 64 "



//--------------------- .note.nv.cuinfo           --------------------------
	.section	.note.nv.cuinfo,"",@"SHT_NOTE"
	.sectionflags	@"SHF_NOTE_NV_CUINFO"
        /*0018*/ 	.short	0x0002
        /*001a*/ 	.short	0x0064
        /*001c*/ 	.short	0x0082
	.zero		2


//--------------------- .nv.info                  --------------------------
	.section	.nv.info,"",@"SHT_CUDA_INFO"
	.align	4


	//----- nvinfo : EIATTR_REGCOUNT
	.align		4
        /*0000*/ 	.byte	0x04, 0x2f
        /*0002*/ 	.short	(.L_1 - .L_0)
	.align		4
.L_0:
        /*0004*/ 	.word	index@(_Z12reverseArrayPiS_)
        /*0008*/ 	.word	0x0000000a


	//----- nvinfo : EIATTR_FRAME_SIZE
	.align		4
.L_1:
        /*000c*/ 	.byte	0x04, 0x11
        /*000e*/ 	.short	(.L_3 - .L_2)
	.align		4
.L_2:
        /*0010*/ 	.word	index@(_Z12reverseArrayPiS_)
        /*0014*/ 	.word	0x00000000


	//----- nvinfo : EIATTR_REGCOUNT
	.align		4
.L_3:
        /*0018*/ 	.byte	0x04, 0x2f
        /*001a*/ 	.short	(.L_5 - .L_4)
	.align		4
.L_4:
        /*001c*/ 	.word	index@(_Z17reverseArrayOptimPiS_)
        /*0020*/ 	.word	0x0000000c


	//----- nvinfo : EIATTR_FRAME_SIZE
	.align		4
.L_5:
        /*0024*/ 	.byte	0x04, 0x11
        /*0026*/ 	.short	(.L_7 - .L_6)
	.align		4
.L_6:
        /*0028*/ 	.word	index@(_Z17reverseArrayOptimPiS_)
        /*002c*/ 	.word	0x00000000


	//----- nvinfo : EIATTR_MIN_STACK_SIZE
	.align		4
.L_7:
        /*0030*/ 	.byte	0x04, 0x12
        /*0032*/ 	.short	(.L_9 - .L_8)
	.align		4
.L_8:
        /*0034*/ 	.word	index@(_Z17reverseArrayOptimPiS_)
        /*0038*/ 	.word	0x00000000


	//----- nvinfo : EIATTR_MIN_STACK_SIZE
	.align		4
.L_9:
        /*003c*/ 	.byte	0x04, 0x12
        /*003e*/ 	.short	(.L_11 - .L_10)
	.align		4
.L_10:
        /*0040*/ 	.word	index@(_Z12reverseArrayPiS_)
        /*0044*/ 	.word	0x00000000
.L_11:


//--------------------- .nv.compat                --------------------------
	.section	.nv.compat,"",@"SHT_CUDA_COMPAT_INFO"
	.align	4
        /*0000*/ 	.byte	0x02, 0x09, 0x00, 0x00, 0x02, 0x02, 0x01, 0x00, 0x02, 0x05, 0x05, 0x00, 0x03, 0x07, 0x01, 0x01
        /*0010*/ 	.byte	0x02, 0x03, 0x00, 0x00, 0x02, 0x06, 0x01, 0x00, 0x04, 0x0b, 0x08, 0x00, 0x09, 0x00, 0x00, 0x00
        /*0020*/ 	.byte	0x00, 0x00, 0x00, 0x00


//--------------------- .nv.info._Z17reverseArrayOptimPiS_ --------------------------
	.section	.nv.info._Z17reverseArrayOptimPiS_,"",@"SHT_CUDA_INFO"
	.sectionflags	@""
	.align	4


	//----- nvinfo : EIATTR_CUDA_API_VERSION
	.align		4
        /*0000*/ 	.byte	0x04, 0x37
        /*0002*/ 	.short	(.L_13 - .L_12)
.L_12:
        /*0004*/ 	.word	0x00000082


	//----- nvinfo : EIATTR_KPARAM_INFO
	.align		4
.L_13:
        /*0008*/ 	.byte	0x04, 0x17
        /*000a*/ 	.short	(.L_15 - .L_14)
.L_14:
        /*000c*/ 	.word	0x00000000
        /*0010*/ 	.short	0x0001
        /*0012*/ 	.short	0x0008
        /*0014*/ 	.byte	0x00, 0xf5, 0x21, 0x00


	//----- nvinfo : EIATTR_KPARAM_INFO
	.align		4
.L_15:
        /*0018*/ 	.byte	0x04, 0x17
        /*001a*/ 	.short	(.L_17 - .L_16)
.L_16:
        /*001c*/ 	.word	0x00000000
        /*0020*/ 	.short	0x0000
        /*0022*/ 	.short	0x0000
        /*0024*/ 	.byte	0x00, 0xf5, 0x21, 0x00


	//----- nvinfo : EIATTR_SPARSE_MMA_MASK
	.align		4
.L_17:
        /*0028*/ 	.byte	0x03, 0x50
        /*002a*/ 	.short	0x0000


	//----- nvinfo : EIATTR_MAXREG_COUNT
	.align		4
        /*002c*/ 	.byte	0x03, 0x1b
        /*002e*/ 	.short	0x00ff


	//----- nvinfo : EIATTR_NUM_BARRIERS
	.align		4
        /*0030*/ 	.byte	0x02, 0x4c
        /*0032*/ 	.byte	0x01
	.zero		1


	//----- nvinfo : EIATTR_MERCURY_ISA_VERSION
	.align		4
        /*0034*/ 	.byte	0x03, 0x5f
        /*0036*/ 	.short	0x0101


	//----- nvinfo : EIATTR_VRC_CTA_INIT_COUNT
	.align		4
        /*0038*/ 	.byte	0x02, 0x4a
	.zero		1
	.zero		1


	//----- nvinfo : EIATTR_EXIT_INSTR_OFFSETS
	.align		4
        /*003c*/ 	.byte	0x04, 0x1c
        /*003e*/ 	.short	(.L_19 - .L_18)


	//   ....[0]....
.L_18:
        /*0040*/ 	.word	0x000001a0


	//----- nvinfo : EIATTR_CBANK_PARAM_SIZE
	.align		4
.L_19:
        /*0044*/ 	.byte	0x03, 0x19
        /*0046*/ 	.short	0x0010


	//----- nvinfo : EIATTR_PARAM_CBANK
	.align		4
        /*0048*/ 	.byte	0x04, 0x0a
        /*004a*/ 	.short	(.L_21 - .L_20)
	.align		4
.L_20:
        /*004c*/ 	.word	index@(.nv.constant0._Z17reverseArrayOptimPiS_)
        /*0050*/ 	.short	0x0380
        /*0052*/ 	.short	0x0010


	//----- nvinfo : EIATTR_SW_WAR
	.align		4
.L_21:
        /*0054*/ 	.byte	0x04, 0x36
        /*0056*/ 	.short	(.L_23 - .L_22)
.L_22:
        /*0058*/ 	.word	0x00000008
.L_23:


//--------------------- .nv.info._Z12reverseArrayPiS_ --------------------------
	.section	.nv.info._Z12reverseArrayPiS_,"",@"SHT_CUDA_INFO"
	.sectionflags	@""
	.align	4


	//----- nvinfo : EIATTR_CUDA_API_VERSION
	.align		4
        /*0000*/ 	.byte	0x04, 0x37
        /*0002*/ 	.short	(.L_25 - .L_24)
.L_24:
        /*0004*/ 	.word	0x00000082


	//----- nvinfo : EIATTR_KPARAM_INFO
	.align		4
.L_25:
        /*0008*/ 	.byte	0x04, 0x17
        /*000a*/ 	.short	(.L_27 - .L_26)
.L_26:
        /*000c*/ 	.word	0x00000000
        /*0010*/ 	.short	0x0001
        /*0012*/ 	.short	0x0008
        /*0014*/ 	.byte	0x00, 0xf5, 0x21, 0x00


	//----- nvinfo : EIATTR_KPARAM_INFO
	.align		4
.L_27:
        /*0018*/ 	.byte	0x04, 0x17
        /*001a*/ 	.short	(.L_29 - .L_28)
.L_28:
        /*001c*/ 	.word	0x00000000
        /*0020*/ 	.short	0x0000
        /*0022*/ 	.short	0x0000
        /*0024*/ 	.byte	0x00, 0xf5, 0x21, 0x00


	//----- nvinfo : EIATTR_SPARSE_MMA_MASK
	.align		4
.L_29:
        /*0028*/ 	.byte	0x03, 0x50
        /*002a*/ 	.short	0x0000


	//----- nvinfo : EIATTR_MAXREG_COUNT
	.align		4
        /*002c*/ 	.byte	0x03, 0x1b
        /*002e*/ 	.short	0x00ff


	//----- nvinfo : EIATTR_MERCURY_ISA_VERSION
	.align		4
        /*0030*/ 	.byte	0x03, 0x5f
        /*0032*/ 	.short	0x0101


	//----- nvinfo : EIATTR_VRC_CTA_INIT_COUNT
	.align		4
        /*0034*/ 	.byte	0x02, 0x4a
	.zero		1
	.zero		1


	//----- nvinfo : EIATTR_EXIT_INSTR_OFFSETS
	.align		4
        /*0038*/ 	.byte	0x04, 0x1c
        /*003a*/ 	.short	(.L_31 - .L_30)


	//   ....[0]....
.L_30:
        /*003c*/ 	.word	0x00000120


	//----- nvinfo : EIATTR_CBANK_PARAM_SIZE
	.align		4
.L_31:
        /*0040*/ 	.byte	0x03, 0x19
        /*0042*/ 	.short	0x0010


	//----- nvinfo : EIATTR_PARAM_CBANK
	.align		4
        /*0044*/ 	.byte	0x04, 0x0a
        /*0046*/ 	.short	(.L_33 - .L_32)
	.align		4
.L_32:
        /*0048*/ 	.word	index@(.nv.constant0._Z12reverseArrayPiS_)
        /*004c*/ 	.short	0x0380
        /*004e*/ 	.short	0x0010


	//----- nvinfo : EIATTR_SW_WAR
	.align		4
.L_33:
        /*0050*/ 	.byte	0x04, 0x36
        /*0052*/ 	.short	(.L_35 - .L_34)
.L_34:
        /*0054*/ 	.word	0x00000008
.L_35:


//--------------------- .nv.callgraph             --------------------------
	.section	.nv.callgraph,"",@"SHT_CUDA_CALLGRAPH"
	.align	4
	.sectionentsize	8
	.align		4
        /*0000*/ 	.word	0x00000000
	.align		4
        /*0004*/ 	.word	0xffffffff
	.align		4
        /*0008*/ 	.word	0x00000000
	.align		4
        /*000c*/ 	.word	0xfffffffe
	.align		4
        /*0010*/ 	.word	0x00000000
	.align		4
        /*0014*/ 	.word	0xfffffffd
	.align		4
        /*0018*/ 	.word	0x00000000
	.align		4
        /*001c*/ 	.word	0xfffffffc


//--------------------- .text._Z17reverseArrayOptimPiS_ --------------------------
	.section	.text._Z17reverseArrayOptimPiS_,"ax",@progbits
	.align	128
        .global         _Z17reverseArrayOptimPiS_
        .type           _Z17reverseArrayOptimPiS_,@function
        .size           _Z17reverseArrayOptimPiS_,(.L_x_2 - _Z17reverseArrayOptimPiS_)
        .other          _Z17reverseArrayOptimPiS_,@"STO_CUDA_ENTRY STV_DEFAULT"
_Z17reverseArrayOptimPiS_:
.text._Z17reverseArrayOptimPiS_:
[----:B------:R-:W-:Y:S01]  /*0000*/  LDC R1, c[0x0][0x37c] ;  /* 0x0000df00ff017b82 */ /* 0x000fe20000000800 */
[----:B------:R-:W0:Y:S07]  /*0010*/  S2R R7, SR_CTAID.X ;  /* 0x0000000000077919 */ /* 0x000e2e0000002500 */
[----:B------:R-:W1:Y:S01]  /*0020*/  LDC.64 R2, c[0x0][0x380] ;  /* 0x0000e000ff027b82 */ /* 0x000e620000000a00 */
[----:B------:R-:W0:Y:S01]  /*0030*/  LDCU UR8, c[0x0][0x360] ;  /* 0x00006c00ff0877ac */ /* 0x000e220008000800 */
[----:B------:R-:W0:Y:S01]  /*0040*/  S2R R8, SR_TID.X ;  /* 0x0000000000087919 */ /* 0x000e220000002100 */
[----:B------:R-:W2:Y:S01]  /*0050*/  LDCU.64 UR6, c[0x0][0x358] ;  /* 0x00006b00ff0677ac */ /* 0x000ea20008000a00 */
[----:B0-----:R-:W-:-:S04]  /*0060*/  IMAD R5, R7, UR8, R8 ;  /* 0x0000000807057c24 */ /* 0x001fc8000f8e0208 */
[----:B-1----:R-:W-:-:S05]  /*0070*/  IMAD.WIDE R2, R5, 0x4, R2 ;  /* 0x0000000405027825 */ /* 0x002fca00078e0202 */
[----:B--2---:R0:W2:Y:S01]  /*0080*/  LDG.E R0, desc[UR6][R2.64] ;  /* 0x0000000602007981 */ /* 0x0040a2000c1e1900 */
[----:B------:R-:W1:Y:S01]  /*0090*/  S2UR UR5, SR_CgaCtaId ;  /* 0x00000000000579c3 */ /* 0x000e620000008800 */
[----:B------:R-:W-:Y:S01]  /*00a0*/  UMOV UR4, 0x400 ;  /* 0x0000040000047882 */ /* 0x000fe20000000000 */
[----:B------:R-:W-:-:S04]  /*00b0*/  LOP3.LUT R4, RZ, R8, RZ, 0x33, !PT ;  /* 0x00000008ff047212 */ /* 0x000fc800078e33ff */
[----:B------:R-:W-:Y:S02]  /*00c0*/  IADD3 R4, PT, PT, R4, UR8, RZ ;  /* 0x0000000804047c10 */ /* 0x000fe4000fffe0ff */
[----:B0-----:R-:W0:Y:S01]  /*00d0*/  LDC.64 R2, c[0x0][0x388] ;  /* 0x0000e200ff027b82 */ /* 0x001e220000000a00 */
[----:B-1----:R-:W-:-:S06]  /*00e0*/  ULEA UR4, UR5, UR4, 0x18 ;  /* 0x0000000405047291 */ /* 0x002fcc000f8ec0ff */
[----:B------:R-:W-:Y:S02]  /*00f0*/  LEA R5, R4, UR4, 0x2 ;  /* 0x0000000404057c11 */ /* 0x000fe4000f8e10ff */
[----:B------:R-:W-:Y:S02]  /*0100*/  LEA R6, R8, UR4, 0x2 ;  /* 0x0000000408067c11 */ /* 0x000fe4000f8e10ff */
[----:B------:R-:W-:Y:S01]  /*0110*/  LOP3.LUT R4, RZ, R7, RZ, 0x33, !PT ;  /* 0x00000007ff047212 */ /* 0x000fe200078e33ff */
[----:B------:R-:W1:Y:S03]  /*0120*/  LDCU UR4, c[0x0][0x370] ;  /* 0x00006e00ff0477ac */ /* 0x000e660008000800 */
[----:B-1----:R-:W-:-:S05]  /*0130*/  IADD3 R4, PT, PT, R4, UR4, RZ ;  /* 0x0000000404047c10 */ /* 0x002fca000fffe0ff */
[----:B------:R-:W-:-:S04]  /*0140*/  IMAD R7, R4, UR8, R8 ;  /* 0x0000000804077c24 */ /* 0x000fc8000f8e0208 */
[----:B0-----:R-:W-:Y:S01]  /*0150*/  IMAD.WIDE R2, R7, 0x4, R2 ;  /* 0x0000000407027825 */ /* 0x001fe200078e0202 */
[----:B--2---:R-:W-:Y:S01]  /*0160*/  STS [R5], R0 ;  /* 0x0000000005007388 */ /* 0x004fe20000000800 */
[----:B------:R-:W-:Y:S06]  /*0170*/  BAR.SYNC.DEFER_BLOCKING 0x0 ;  /* 0x0000000000007b1d */ /* 0x000fec0000010000 */
[----:B------:R-:W0:Y:S04]  /*0180*/  LDS R9, [R6] ;  /* 0x0000000006097984 */ /* 0x000e280000000800 */
[----:B0-----:R-:W-:Y:S01]  /*0190*/  STG.E desc[UR6][R2.64], R9 ;  /* 0x0000000902007986 */ /* 0x001fe2000c101906 */
[----:B------:R-:W-:Y:S05]  /*01a0*/  EXIT ;  /* 0x000000000000794d */ /* 0x000fea0003800000 */
.L_x_0:
[----:B------:R-:W-:-:S00]  /*01b0*/  BRA `(.L_x_0) ;  /* 0xfffffffc00fc7947 */ /* 0x000fc0000383ffff */
[----:B------:R-:W-:-:S00]  /*01c0*/  NOP ;  /* 0x0000000000007918 */ /* 0x000fc00000000000 */
        /* <DEDUP_REMOVED lines=11> */
.L_x_2:


//--------------------- .text._Z12reverseArrayPiS_ --------------------------
	.section	.text._Z12reverseArrayPiS_,"ax",@progbits
	.align	128
        .global         _Z12reverseArrayPiS_
        .type           _Z12reverseArrayPiS_,@function
        .size           _Z12reverseArrayPiS_,(.L_x_3 - _Z12reverseArrayPiS_)
        .other          _Z12reverseArrayPiS_,@"STO_CUDA_ENTRY STV_DEFAULT"
_Z12reverseArrayPiS_:
.text._Z12reverseArrayPiS_:
[----:B------:R-:W-:Y:S01]  /*0000*/  LDC R1, c[0x0][0x37c] ;  /* 0x0000df00ff017b82 */ /* 0x000fe20000000800 */
[----:B------:R-:W0:Y:S07]  /*0010*/  S2R R0, SR_CTAID.X ;  /* 0x0000000000007919 */ /* 0x000e2e0000002500 */
[----:B------:R-:W1:Y:S01]  /*0020*/  LDC.64 R2, c[0x0][0x380] ;  /* 0x0000e000ff027b82 */ /* 0x000e620000000a00 */
[----:B------:R-:W0:Y:S01]  /*0030*/  LDCU UR6, c[0x0][0x360] ;  /* 0x00006c00ff0677ac */ /* 0x000e220008000800 */
[----:B------:R-:W0:Y:S01]  /*0040*/  S2R R7, SR_TID.X ;  /* 0x0000000000077919 */ /* 0x000e220000002100 */
[----:B------:R-:W2:Y:S01]  /*0050*/  LDCU.64 UR4, c[0x0][0x358] ;  /* 0x00006b00ff0477ac */ /* 0x000ea20008000a00 */
[----:B0-----:R-:W-:-:S04]  /*0060*/  IMAD R5, R0, UR6, R7 ;  /* 0x0000000600057c24 */ /* 0x001fc8000f8e0207 */
[----:B-1----:R-:W-:Y:S01]  /*0070*/  IMAD.WIDE R2, R5, 0x4, R2 ;  /* 0x0000000405027825 */ /* 0x002fe200078e0202 */
[----:B------:R-:W0:Y:S01]  /*0080*/  LDCU UR7, c[0x0][0x370] ;  /* 0x00006e00ff0777ac */ /* 0x000e220008000800 */
[----:B------:R-:W1:Y:S04]  /*0090*/  LDC.64 R4, c[0x0][0x388] ;  /* 0x0000e200ff047b82 */ /* 0x000e680000000a00 */
[----:B--2---:R-:W2:Y:S01]  /*00a0*/  LDG.E R3, desc[UR4][R2.64] ;  /* 0x0000000402037981 */ /* 0x004ea2000c1e1900 */
[----:B------:R-:W-:Y:S02]  /*00b0*/  LOP3.LUT R0, RZ, R0, RZ, 0x33, !PT ;  /* 0x00000000ff007212 */ /* 0x000fe400078e33ff */
[----:B------:R-:W-:-:S04]  /*00c0*/  LOP3.LUT R6, RZ, R7, RZ, 0x33, !PT ;  /* 0x00000007ff067212 */ /* 0x000fc800078e33ff */
[----:B------:R-:W-:Y:S02]  /*00d0*/  IADD3 R7, PT, PT, R6, UR6, RZ ;  /* 0x0000000606077c10 */ /* 0x000fe4000fffe0ff */
[----:B0-----:R-:W-:-:S05]  /*00e0*/  IADD3 R0, PT, PT, R0, UR7, RZ ;  /* 0x0000000700007c10 */ /* 0x001fca000fffe0ff */
[----:B------:R-:W-:-:S04]  /*00f0*/  IMAD R7, R0, UR6, R7 ;  /* 0x0000000600077c24 */ /* 0x000fc8000f8e0207 */
[----:B-1----:R-:W-:-:S05]  /*0100*/  IMAD.WIDE R4, R7, 0x4, R4 ;  /* 0x0000000407047825 */ /* 0x002fca00078e0204 */
[----:B--2---:R-:W-:Y:S01]  /*0110*/  STG.E desc[UR4][R4.64], R3 ;  /* 0x0000000304007986 */ /* 0x004fe2000c101904 */
[----:B------:R-:W-:Y:S05]  /*0120*/  EXIT ;  /* 0x000000000000794d */ /* 0x000fea0003800000 */
.L_x_1:
        /* <DEDUP_REMOVED lines=13> */
.L_x_3:


//--------------------- .nv.shared._Z17reverseArrayOptimPiS_ --------------------------
	.section	.nv.shared._Z17reverseArrayOptimPiS_,"aw",@nobits
	.sectionflags	@""
	.align	4
.nv.shared._Z17reverseArrayOptimPiS_:
	.zero		4096


//--------------------- .nv.shared.reserved.0     --------------------------
	.section	.nv.shared.reserved.0,"aw",@nobits
	.weak		__nv_reservedSMEM_offset_0_alias
	.size		__nv_reservedSMEM_offset_0_alias, 0, 64
	.other		__nv_reservedSMEM_offset_0_alias,@"STO_CUDA_RESERVED_SHARED STV_DEFAULT"
__nv_reservedSMEM_offset_0_alias:
	.zero		0
	.zero		64


//--------------------- .nv.constant0._Z17reverseArrayOptimPiS_ --------------------------
	.section	.nv.constant0._Z17reverseArrayOptimPiS_,"a",@progbits
	.sectionflags	@""
	.align	4
.nv.constant0._Z17reverseArrayOptimPiS_:
	.zero		912


//--------------------- .nv.constant0._Z12reverseArrayPiS_ --------------------------
	.section	.nv.constant0._Z12reverseArrayPiS_,"a",@progbits
	.sectionflags	@""
	.align	4
.nv.constant0._Z12reverseArrayPiS_:
	.zero		912


//--------------------- SYMBOLS --------------------------

	.type		.nv.reservedSmem.offset0,@object
	.size		.nv.reservedSmem.offset0,0x4
	.type		.nv.reservedSmem.cap,@object
	.size		.nv.reservedSmem.cap,0x4
